	.headerflags	@"EF_CUDA_TEXMODE_UNIFIED EF_CUDA_64BIT_ADDRESS EF_CUDA_ACCELERATORS EF_CUDA_SM90 EF_CUDA_VIRTUAL_SM(EF_CUDA_SM90)"
	.elftype	@"ET_EXEC"


//--------------------- .nv.info                  --------------------------
	.section	.nv.info,"",@"SHT_CUDA_INFO"
	.align	4


	//----- nvinfo : EIATTR_REGCOUNT
	.align		4
        /*0000*/ 	.byte	0x04, 0x2f
        /*0002*/ 	.short	(.L_1 - .L_0)
	.align		4
.L_0:
        /*0004*/ 	.word	index@(triton_poi_fused_clone_7)
        /*0008*/ 	.word	0x00000010


	//----- nvinfo : EIATTR_MIN_STACK_SIZE
	.align		4
.L_1:
        /*000c*/ 	.byte	0x04, 0x12
        /*000e*/ 	.short	(.L_3 - .L_2)
	.align		4
.L_2:
        /*0010*/ 	.word	index@(triton_poi_fused_clone_7)
        /*0014*/ 	.word	0x00000000


	//----- nvinfo : EIATTR_FRAME_SIZE
	.align		4
.L_3:
        /*0018*/ 	.byte	0x04, 0x11
        /*001a*/ 	.short	(.L_5 - .L_4)
	.align		4
.L_4:
        /*001c*/ 	.word	index@(triton_poi_fused_clone_7)
        /*0020*/ 	.word	0x00000000


	//----- nvinfo : EIATTR_MIN_STACK_SIZE
	.align		4
.L_5:
        /*0024*/ 	.byte	0x04, 0x12
        /*0026*/ 	.short	(.L_7 - .L_6)
	.align		4
.L_6:
        /*0028*/ 	.word	index@(triton_poi_fused_clone_7)
        /*002c*/ 	.word	0x00000000
.L_7:


//--------------------- .nv.info.triton_poi_fused_clone_7 --------------------------
	.section	.nv.info.triton_poi_fused_clone_7,"",@"SHT_CUDA_INFO"
	.sectionflags	@""
	.align	4


	//----- nvinfo : EIATTR_CUDA_API_VERSION
	.align		4
        /*0000*/ 	.byte	0x04, 0x37
        /*0002*/ 	.short	(.L_9 - .L_8)
.L_8:
        /*0004*/ 	.word	0x0000007c


	//----- nvinfo : EIATTR_KPARAM_INFO
	.align		4
.L_9:
        /*0008*/ 	.byte	0x04, 0x17
        /*000a*/ 	.short	(.L_11 - .L_10)
.L_10:
        /*000c*/ 	.word	0x00000000
        /*0010*/ 	.short	0x0002
        /*0012*/ 	.short	0x0010
        /*0014*/ 	.byte	0x00, 0xf0, 0x11, 0x00


	//----- nvinfo : EIATTR_KPARAM_INFO
	.align		4
.L_11:
        /*0018*/ 	.byte	0x04, 0x17
        /*001a*/ 	.short	(.L_13 - .L_12)
.L_12:
        /*001c*/ 	.word	0x00000000
        /*0020*/ 	.short	0x0001
        /*0022*/ 	.short	0x0008
        /*0024*/ 	.byte	0x00, 0xf4, 0x21, 0x00


	//----- nvinfo : EIATTR_KPARAM_INFO
	.align		4
.L_13:
        /*0028*/ 	.byte	0x04, 0x17
        /*002a*/ 	.short	(.L_15 - .L_14)
.L_14:
        /*002c*/ 	.word	0x00000000
        /*0030*/ 	.short	0x0000
        /*0032*/ 	.short	0x0000
        /*0034*/ 	.byte	0x00, 0xf4, 0x21, 0x00


	//----- nvinfo : EIATTR_SPARSE_MMA_MASK
	.align		4
.L_15:
        /*0038*/ 	.byte	0x03, 0x50
        /*003a*/ 	.short	0x0000


	//----- nvinfo : EIATTR_MAXREG_COUNT
	.align		4
        /*003c*/ 	.byte	0x03, 0x1b
        /*003e*/ 	.short	0x00ff


	//----- nvinfo : EIATTR_EXIT_INSTR_OFFSETS
	.align		4
        /*0040*/ 	.byte	0x04, 0x1c
        /*0042*/ 	.short	(.L_17 - .L_16)


	//   ....[0]....
.L_16:
        /*0044*/ 	.word	0x00000270


	//   ....[1]....
        /*0048*/ 	.word	0x00000290


	//----- nvinfo : EIATTR_REQNTID
	.align		4
.L_17:
        /*004c*/ 	.byte	0x04, 0x10
        /*004e*/ 	.short	(.L_19 - .L_18)
.L_18:
        /*0050*/ 	.word	0x00000080
        /*0054*/ 	.word	0x00000001
        /*0058*/ 	.word	0x00000001


	//----- nvinfo : EIATTR_CBANK_PARAM_SIZE
	.align		4
.L_19:
        /*005c*/ 	.byte	0x03, 0x19
        /*005e*/ 	.short	0x0014


	//----- nvinfo : EIATTR_PARAM_CBANK
	.align		4
        /*0060*/ 	.byte	0x04, 0x0a
        /*0062*/ 	.short	(.L_21 - .L_20)
	.align		4
.L_20:
        /*0064*/ 	.word	index@(.nv.constant0.triton_poi_fused_clone_7)
        /*0068*/ 	.short	0x0210
        /*006a*/ 	.short	0x0014


	//----- nvinfo : EIATTR_SW_WAR
	.align		4
.L_21:
        /*006c*/ 	.byte	0x04, 0x36
        /*006e*/ 	.short	(.L_23 - .L_22)
.L_22:
        /*0070*/ 	.word	0x00000008
.L_23:


//--------------------- .nv.callgraph             --------------------------
	.section	.nv.callgraph,"",@"SHT_CUDA_CALLGRAPH"
	.align	4
	.sectionentsize	8
	.align		4
        /*0000*/ 	.word	0x00000000
	.align		4
        /*0004*/ 	.word	0xffffffff
	.align		4
        /*0008*/ 	.word	0x00000000
	.align		4
        /*000c*/ 	.word	0xfffffffe
	.align		4
        /*0010*/ 	.word	0x00000000
	.align		4
        /*0014*/ 	.word	0xfffffffd
	.align		4
        /*0018*/ 	.word	0x00000000
	.align		4
        /*001c*/ 	.word	0xfffffffc


//--------------------- .text.triton_poi_fused_clone_7 --------------------------
	.section	.text.triton_poi_fused_clone_7,"ax",@progbits
	.align	128
        .global         triton_poi_fused_clone_7
        .type           triton_poi_fused_clone_7,@function
        .size           triton_poi_fused_clone_7,(.L_x_1 - triton_poi_fused_clone_7)
        .other          triton_poi_fused_clone_7,@"STO_CUDA_ENTRY STV_DEFAULT"
triton_poi_fused_clone_7:
.text.triton_poi_fused_clone_7:
[----:B------:R-:W0:Y:S02]  /*0000*/  LDC R1, c[0x0][0x28] ;  /* 0x00000a00ff017b82 */ /* 0x000e240000000800 */
[----:B------:R-:W1:Y:S01]  /*0010*/  S2R R0, SR_TID.X ;  /* 0x0000000000007919 */ /* 0x000e620000002100 */
[----:B------:R-:W-:Y:S01]  /*0020*/  ULDC.64 UR4, c[0x0][0x208] ;  /* 0x0000820000047ab9 */ /* 0x000fe20000000a00 */
[----:B------:R-:W2:Y:S01]  /*0030*/  S2R R5, SR_CTAID.X ;  /* 0x0000000000057919 */ /* 0x000ea20000002500 */
[----:B-1----:R-:W-:Y:S01]  /*0040*/  IMAD.SHL.U32 R0, R0, 0x4, RZ ;  /* 0x0000000400007824 */ /* 0x002fe200078e00ff */
[----:B--2---:R-:W-:-:S04]  /*0050*/  SHF.R.S32.HI R2, RZ, 0x16, R5 ;  /* 0x00000016ff027819 */ /* 0x004fc80000011405 */
[----:B------:R-:W-:Y:S02]  /*0060*/  LOP3.LUT R0, R0, 0x1fc, RZ, 0xc0, !PT ;  /* 0x000001fc00007812 */ /* 0x000fe400078ec0ff */
[----:B------:R-:W-:-:S03]  /*0070*/  SGXT R2, R2, 0x1 ;  /* 0x000000010202781a */ /* 0x000fc60000000200 */
[----:B------:R-:W-:-:S04]  /*0080*/  IMAD R3, R5, 0x200, R0 ;  /* 0x0000020005037824 */ /* 0x000fc800078e0200 */
[C---:B------:R-:W-:Y:S01]  /*0090*/  IMAD.HI R0, R3.reuse, 0x78787879, RZ ;  /* 0x7878787903007827 */ /* 0x040fe200078e02ff */
[----:B------:R-:W-:-:S04]  /*00a0*/  ISETP.GE.AND P0, PT, R3, 0xcc00, PT ;  /* 0x0000cc000300780c */ /* 0x000fc80003f06270 */
[----:B------:R-:W-:-:S04]  /*00b0*/  SHF.R.U32.HI R5, RZ, 0x1f, R0 ;  /* 0x0000001fff057819 */ /* 0x000fc80000011600 */
[----:B------:R-:W-:Y:S02]  /*00c0*/  LEA.HI.SX32 R8, R0, R5, 0x17 ;  /* 0x0000000500087211 */ /* 0x000fe400078fbaff */
[----:B------:R-:W-:Y:S01]  /*00d0*/  LEA.HI R0, R2, R3, RZ, 0x6 ;  /* 0x0000000302007211 */ /* 0x000fe200078f30ff */
[----:B------:R-:W-:Y:S01]  /*00e0*/  IMAD.MOV.U32 R2, RZ, RZ, RZ ;  /* 0x000000ffff027224 */ /* 0x000fe200078e00ff */
[----:B------:R-:W1:Y:S01]  /*00f0*/  LDC.64 R4, c[0x0][0x210] ;  /* 0x00008400ff047b82 */ /* 0x000e620000000a00 */
[----:B------:R-:W-:Y:S01]  /*0100*/  IMAD.HI R10, R8, 0x2aaaaaab, RZ ;  /* 0x2aaaaaab080a7827 */ /* 0x000fe200078e02ff */
[----:B------:R-:W-:-:S03]  /*0110*/  SHF.R.S32.HI R9, RZ, 0x6, R0 ;  /* 0x00000006ff097819 */ /* 0x000fc60000011400 */
[----:B------:R-:W-:Y:S01]  /*0120*/  IMAD.HI R6, R3, -0x5f5f5f5f, R2 ;  /* 0xa0a0a0a103067827 */ /* 0x000fe200078e0202 */
[----:B------:R-:W-:Y:S02]  /*0130*/  LOP3.LUT R2, R0, 0xffffffc0, RZ, 0xc0, !PT ;  /* 0xffffffc000027812 */ /* 0x000fe400078ec0ff */
[----:B------:R-:W-:Y:S01]  /*0140*/  SHF.R.U32.HI R11, RZ, 0x1, R10 ;  /* 0x00000001ff0b7819 */ /* 0x000fe2000001160a */
[----:B------:R-:W-:Y:S01]  /*0150*/  IMAD.HI R0, R9, 0x78787879, RZ ;  /* 0x7878787909007827 */ /* 0x000fe200078e02ff */
[----:B------:R-:W-:Y:S02]  /*0160*/  SHF.R.U32.HI R7, RZ, 0x1f, R6 ;  /* 0x0000001fff077819 */ /* 0x000fe40000011606 */
[----:B------:R-:W-:Y:S01]  /*0170*/  LEA.HI R11, R10, R11, RZ, 0x1 ;  /* 0x0000000b0a0b7211 */ /* 0x000fe200078f08ff */
[----:B------:R-:W-:Y:S01]  /*0180*/  IMAD.IADD R2, R3, 0x1, -R2 ;  /* 0x0000000103027824 */ /* 0x000fe200078e0a02 */
[----:B------:R-:W-:Y:S02]  /*0190*/  LEA.HI.SX32 R7, R6, R7, 0x13 ;  /* 0x0000000706077211 */ /* 0x000fe400078f9aff */
[----:B------:R-:W-:Y:S01]  /*01a0*/  SHF.R.U32.HI R13, RZ, 0x1f, R0 ;  /* 0x0000001fff0d7819 */ /* 0x000fe20000011600 */
[----:B------:R-:W-:-:S02]  /*01b0*/  IMAD R11, R11, -0xc, R8 ;  /* 0xfffffff40b0b7824 */ /* 0x000fc400078e0208 */
[----:B------:R-:W-:Y:S01]  /*01c0*/  IMAD R2, R7, 0x9900, R2 ;  /* 0x0000990007027824 */ /* 0x000fe200078e0202 */
[----:B------:R-:W-:Y:S01]  /*01d0*/  LEA.HI R0, R0, R13, RZ, 0x1d ;  /* 0x0000000d00007211 */ /* 0x000fe200078fe8ff */
[----:B------:R-:W2:Y:S02]  /*01e0*/  LDC.64 R6, c[0x0][0x218] ;  /* 0x00008600ff067b82 */ /* 0x000ea40000000a00 */
[----:B------:R-:W-:Y:S02]  /*01f0*/  IMAD R11, R11, 0x40, R2 ;  /* 0x000000400b0b7824 */ /* 0x000fe400078e0202 */
[----:B------:R-:W-:Y:S01]  /*0200*/  IMAD R0, R0, -0x11, R9 ;  /* 0xffffffef00007824 */ /* 0x000fe200078e0209 */
[----:B------:R-:W-:-:S03]  /*0210*/  CS2R R8, SRZ ;  /* 0x0000000000087805 */ /* 0x000fc6000001ff00 */
[----:B------:R-:W-:-:S04]  /*0220*/  IMAD R11, R0, 0x900, R11 ;  /* 0x00000900000b7824 */ /* 0x000fc800078e020b */
[----:B-1----:R-:W-:Y:S01]  /*0230*/  IMAD.WIDE R4, R11, 0x4, R4 ;  /* 0x000000040b047825 */ /* 0x002fe200078e0204 */
[----:B------:R-:W-:-:S06]  /*0240*/  CS2R R10, SRZ ;  /* 0x00000000000a7805 */ /* 0x000fcc000001ff00 */
[----:B------:R1:W5:Y:S01]  /*0250*/  @!P0 LDG.E.128 R8, desc[UR4][R4.64] ;  /* 0x0000000404088981 */ /* 0x000362000c1e1d00 */
[----:B--2---:R-:W-:Y:S01]  /*0260*/  IMAD.WIDE R2, R3, 0x4, R6 ;  /* 0x0000000403027825 */ /* 0x004fe200078e0206 */
[----:B------:R-:W-:Y:S06]  /*0270*/  @P0 EXIT ;  /* 0x000000000000094d */ /* 0x000fec0003800000 */
[----:B-----5:R-:W-:Y:S01]  /*0280*/  STG.E.128 desc[UR4][R2.64], R8 ;  /* 0x0000000802007986 */ /* 0x020fe2000c101d04 */
[----:B------:R-:W-:Y:S05]  /*0290*/  EXIT ;  /* 0x000000000000794d */ /* 0x000fea0003800000 */
.L_x_0:
[----:B------:R-:W-:-:S00]  /*02a0*/  BRA `(.L_x_0) ;  /* 0xfffffffc00fc7947 */ /* 0x000fc0000383ffff */
[----:B------:R-:W-:-:S00]  /*02b0*/  NOP ;  /* 0x0000000000007918 */ /* 0x000fc00000000000 */
        /* <DEDUP_REMOVED lines=12> */
.L_x_1:


//--------------------- .nv.constant0.triton_poi_fused_clone_7 --------------------------
	.section	.nv.constant0.triton_poi_fused_clone_7,"a",@progbits
	.sectionflags	@""
	.align	4
.nv.constant0.triton_poi_fused_clone_7:
	.zero		548
